	.headerflags	@"EF_CUDA_TEXMODE_UNIFIED EF_CUDA_64BIT_ADDRESS EF_CUDA_ACCELERATORS EF_CUDA_SM90 EF_CUDA_VIRTUAL_SM(EF_CUDA_SM90)"
	.elftype	@"ET_EXEC"


//--------------------- .nv.info                  --------------------------
	.section	.nv.info,"",@"SHT_CUDA_INFO"
	.align	4


	//----- nvinfo : EIATTR_REGCOUNT
	.align		4
        /*0000*/ 	.byte	0x04, 0x2f
        /*0002*/ 	.short	(.L_1 - .L_0)
	.align		4
.L_0:
        /*0004*/ 	.word	index@(triton_red_fused__to_copy_add_div_mul_pow_sum_10)
        /*0008*/ 	.word	0x00000026


	//----- nvinfo : EIATTR_MIN_STACK_SIZE
	.align		4
.L_1:
        /*000c*/ 	.byte	0x04, 0x12
        /*000e*/ 	.short	(.L_3 - .L_2)
	.align		4
.L_2:
        /*0010*/ 	.word	index@(triton_red_fused__to_copy_add_div_mul_pow_sum_10)
        /*0014*/ 	.word	0x00000000


	//----- nvinfo : EIATTR_FRAME_SIZE
	.align		4
.L_3:
        /*0018*/ 	.byte	0x04, 0x11
        /*001a*/ 	.short	(.L_5 - .L_4)
	.align		4
.L_4:
        /*001c*/ 	.word	index@(triton_red_fused__to_copy_add_div_mul_pow_sum_10)
        /*0020*/ 	.word	0x00000000


	//----- nvinfo : EIATTR_MIN_STACK_SIZE
	.align		4
.L_5:
        /*0024*/ 	.byte	0x04, 0x12
        /*0026*/ 	.short	(.L_7 - .L_6)
	.align		4
.L_6:
        /*0028*/ 	.word	index@(triton_red_fused__to_copy_add_div_mul_pow_sum_10)
        /*002c*/ 	.word	0x00000000
.L_7:


//--------------------- .nv.info.triton_red_fused__to_copy_add_div_mul_pow_sum_10 --------------------------
	.section	.nv.info.triton_red_fused__to_copy_add_div_mul_pow_sum_10,"",@"SHT_CUDA_INFO"
	.sectionflags	@""
	.align	4


	//----- nvinfo : EIATTR_CUDA_API_VERSION
	.align		4
        /*0000*/ 	.byte	0x04, 0x37
        /*0002*/ 	.short	(.L_9 - .L_8)
.L_8:
        /*0004*/ 	.word	0x0000007c


	//----- nvinfo : EIATTR_KPARAM_INFO
	.align		4
.L_9:
        /*0008*/ 	.byte	0x04, 0x17
        /*000a*/ 	.short	(.L_11 - .L_10)
.L_10:
        /*000c*/ 	.word	0x00000000
        /*0010*/ 	.short	0x0009
        /*0012*/ 	.short	0x0040
        /*0014*/ 	.byte	0x00, 0xf4, 0x21, 0x00


	//----- nvinfo : EIATTR_KPARAM_INFO
	.align		4
.L_11:
        /*0018*/ 	.byte	0x04, 0x17
        /*001a*/ 	.short	(.L_13 - .L_12)
.L_12:
        /*001c*/ 	.word	0x00000000
        /*0020*/ 	.short	0x0008
        /*0022*/ 	.short	0x003c
        /*0024*/ 	.byte	0x00, 0xf0, 0x11, 0x00


	//----- nvinfo : EIATTR_KPARAM_INFO
	.align		4
.L_13:
        /*0028*/ 	.byte	0x04, 0x17
        /*002a*/ 	.short	(.L_15 - .L_14)
.L_14:
        /*002c*/ 	.word	0x00000000
        /*0030*/ 	.short	0x0007
        /*0032*/ 	.short	0x0038
        /*0034*/ 	.byte	0x00, 0xf0, 0x11, 0x00


	//----- nvinfo : EIATTR_KPARAM_INFO
	.align		4
.L_15:
        /*0038*/ 	.byte	0x04, 0x17
        /*003a*/ 	.short	(.L_17 - .L_16)
.L_16:
        /*003c*/ 	.word	0x00000000
        /*0040*/ 	.short	0x0006
        /*0042*/ 	.short	0x0030
        /*0044*/ 	.byte	0x00, 0xf4, 0x21, 0x00


	//----- nvinfo : EIATTR_KPARAM_INFO
	.align		4
.L_17:
        /*0048*/ 	.byte	0x04, 0x17
        /*004a*/ 	.short	(.L_19 - .L_18)
.L_18:
        /*004c*/ 	.word	0x00000000
        /*0050*/ 	.short	0x0005
        /*0052*/ 	.short	0x0028
        /*0054*/ 	.byte	0x00, 0xf4, 0x21, 0x00


	//----- nvinfo : EIATTR_KPARAM_INFO
	.align		4
.L_19:
        /*0058*/ 	.byte	0x04, 0x17
        /*005a*/ 	.short	(.L_21 - .L_20)
.L_20:
        /*005c*/ 	.word	0x00000000
        /*0060*/ 	.short	0x0004
        /*0062*/ 	.short	0x0020
        /*0064*/ 	.byte	0x00, 0xf4, 0x21, 0x00


	//----- nvinfo : EIATTR_KPARAM_INFO
	.align		4
.L_21:
        /*0068*/ 	.byte	0x04, 0x17
        /*006a*/ 	.short	(.L_23 - .L_22)
.L_22:
        /*006c*/ 	.word	0x00000000
        /*0070*/ 	.short	0x0003
        /*0072*/ 	.short	0x0018
        /*0074*/ 	.byte	0x00, 0xf4, 0x21, 0x00


	//----- nvinfo : EIATTR_KPARAM_INFO
	.align		4
.L_23:
        /*0078*/ 	.byte	0x04, 0x17
        /*007a*/ 	.short	(.L_25 - .L_24)
.L_24:
        /*007c*/ 	.word	0x00000000
        /*0080*/ 	.short	0x0002
        /*0082*/ 	.short	0x0010
        /*0084*/ 	.byte	0x00, 0xf4, 0x21, 0x00


	//----- nvinfo : EIATTR_KPARAM_INFO
	.align		4
.L_25:
        /*0088*/ 	.byte	0x04, 0x17
        /*008a*/ 	.short	(.L_27 - .L_26)
.L_26:
        /*008c*/ 	.word	0x00000000
        /*0090*/ 	.short	0x0001
        /*0092*/ 	.short	0x0008
        /*0094*/ 	.byte	0x00, 0xf4, 0x21, 0x00


	//----- nvinfo : EIATTR_KPARAM_INFO
	.align		4
.L_27:
        /*0098*/ 	.byte	0x04, 0x17
        /*009a*/ 	.short	(.L_29 - .L_28)
.L_28:
        /*009c*/ 	.word	0x00000000
        /*00a0*/ 	.short	0x0000
        /*00a2*/ 	.short	0x0000
        /*00a4*/ 	.byte	0x00, 0xf4, 0x21, 0x00


	//----- nvinfo : EIATTR_SPARSE_MMA_MASK
	.align		4
.L_29:
        /*00a8*/ 	.byte	0x03, 0x50
        /*00aa*/ 	.short	0x0000


	//----- nvinfo : EIATTR_MAXREG_COUNT
	.align		4
        /*00ac*/ 	.byte	0x03, 0x1b
        /*00ae*/ 	.short	0x0080


	//----- nvinfo : EIATTR_COOP_GROUP_MASK_REGIDS
	.align		4
        /*00b0*/ 	.byte	0x04, 0x29
        /*00b2*/ 	.short	(.L_31 - .L_30)


	//   ....[0]....
.L_30:
        /*00b4*/ 	.word	0xffffffff


	//   ....[1]....
        /*00b8*/ 	.word	0xffffffff


	//   ....[2]....
        /*00bc*/ 	.word	0xffffffff


	//   ....[3]....
        /*00c0*/ 	.word	0xffffffff


	//   ....[4]....
        /*00c4*/ 	.word	0xffffffff


	//   ....[5]....
        /*00c8*/ 	.word	0xffffffff


	//   ....[6]....
        /*00cc*/ 	.word	0xffffffff


	//   ....[7]....
        /*00d0*/ 	.word	0xffffffff


	//   ....[8]....
        /*00d4*/ 	.word	0xffffffff


	//----- nvinfo : EIATTR_COOP_GROUP_INSTR_OFFSETS
	.align		4
.L_31:
        /*00d8*/ 	.byte	0x04, 0x28
        /*00da*/ 	.short	(.L_33 - .L_32)


	//   ....[0]....
.L_32:
        /*00dc*/ 	.word	0x00000770


	//   ....[1]....
        /*00e0*/ 	.word	0x00000790


	//   ....[2]....
        /*00e4*/ 	.word	0x000007b0


	//   ....[3]....
        /*00e8*/ 	.word	0x000007d0


	//   ....[4]....
        /*00ec*/ 	.word	0x00000800


	//   ....[5]....
        /*00f0*/ 	.word	0x00000890


	//   ....[6]....
        /*00f4*/ 	.word	0x000008b0


	//   ....[7]....
        /*00f8*/ 	.word	0x000008d0


	//   ....[8]....
        /*00fc*/ 	.word	0x00000900


	//----- nvinfo : EIATTR_EXIT_INSTR_OFFSETS
	.align		4
.L_33:
        /*0100*/ 	.byte	0x04, 0x1c
        /*0102*/ 	.short	(.L_35 - .L_34)


	//   ....[0]....
.L_34:
        /*0104*/ 	.word	0x00001240


	//   ....[1]....
        /*0108*/ 	.word	0x00001260


	//----- nvinfo : EIATTR_REQNTID
	.align		4
.L_35:
        /*010c*/ 	.byte	0x04, 0x10
        /*010e*/ 	.short	(.L_37 - .L_36)
.L_36:
        /*0110*/ 	.word	0x00000200
        /*0114*/ 	.word	0x00000001
        /*0118*/ 	.word	0x00000001


	//----- nvinfo : EIATTR_CBANK_PARAM_SIZE
	.align		4
.L_37:
        /*011c*/ 	.byte	0x03, 0x19
        /*011e*/ 	.short	0x0048


	//----- nvinfo : EIATTR_PARAM_CBANK
	.align		4
        /*0120*/ 	.byte	0x04, 0x0a
        /*0122*/ 	.short	(.L_39 - .L_38)
	.align		4
.L_38:
        /*0124*/ 	.word	index@(.nv.constant0.triton_red_fused__to_copy_add_div_mul_pow_sum_10)
        /*0128*/ 	.short	0x0210
        /*012a*/ 	.short	0x0048


	//----- nvinfo : EIATTR_SW_WAR
	.align		4
.L_39:
        /*012c*/ 	.byte	0x04, 0x36
        /*012e*/ 	.short	(.L_41 - .L_40)
.L_40:
        /*0130*/ 	.word	0x00000008
.L_41:


//--------------------- .nv.callgraph             --------------------------
	.section	.nv.callgraph,"",@"SHT_CUDA_CALLGRAPH"
	.align	4
	.sectionentsize	8
	.align		4
        /*0000*/ 	.word	0x00000000
	.align		4
        /*0004*/ 	.word	0xffffffff
	.align		4
        /*0008*/ 	.word	0x00000000
	.align		4
        /*000c*/ 	.word	0xfffffffe
	.align		4
        /*0010*/ 	.word	0x00000000
	.align		4
        /*0014*/ 	.word	0xfffffffd
	.align		4
        /*0018*/ 	.word	0x00000000
	.align		4
        /*001c*/ 	.word	0xfffffffc


//--------------------- .text.triton_red_fused__to_copy_add_div_mul_pow_sum_10 --------------------------
	.section	.text.triton_red_fused__to_copy_add_div_mul_pow_sum_10,"ax",@progbits
	.sectionflags	@"SHF_BARRIERS=1"
	.align	128
        .global         triton_red_fused__to_copy_add_div_mul_pow_sum_10
        .type           triton_red_fused__to_copy_add_div_mul_pow_sum_10,@function
        .size           triton_red_fused__to_copy_add_div_mul_pow_sum_10,(.L_x_1 - triton_red_fused__to_copy_add_div_mul_pow_sum_10)
        .other          triton_red_fused__to_copy_add_div_mul_pow_sum_10,@"STO_CUDA_ENTRY STV_DEFAULT"
triton_red_fused__to_copy_add_div_mul_pow_sum_10:
.text.triton_red_fused__to_copy_add_div_mul_pow_sum_10:
[----:B------:R-:W0:Y:S01]  /*0000*/  LDC R1, c[0x0][0x28] ;  /* 0x00000a00ff017b82 */ /* 0x000e220000000800 */
[----:B------:R-:W1:Y:S07]  /*0010*/  S2R R2, SR_TID.X ;  /* 0x0000000000027919 */ /* 0x000e6e0000002100 */
[----:B------:R-:W2:Y:S01]  /*0020*/  LDC.64 R32, c[0x0][0x218] ;  /* 0x00008600ff207b82 */ /* 0x000ea20000000a00 */
[----:B------:R-:W-:Y:S01]  /*0030*/  ULDC UR4, c[0x0][0x248] ;  /* 0x0000920000047ab9 */ /* 0x000fe20000000800 */
[----:B------:R-:W-:Y:S01]  /*0040*/  CS2R R4, SRZ ;  /* 0x0000000000047805 */ /* 0x000fe2000001ff00 */
[----:B------:R-:W3:Y:S01]  /*0050*/  S2R R28, SR_CTAID.X ;  /* 0x00000000001c7919 */ /* 0x000ee20000002500 */
[----:B------:R-:W-:-:S04]  /*0060*/  ULDC.64 UR6, c[0x0][0x208] ;  /* 0x0000820000067ab9 */ /* 0x000fc80000000a00 */
[----:B------:R-:W4:Y:S08]  /*0070*/  LDC.64 R30, c[0x0][0x220] ;  /* 0x00008800ff1e7b82 */ /* 0x000f300000000a00 */
[----:B------:R-:W5:Y:S01]  /*0080*/  LDC.64 R8, c[0x0][0x228] ;  /* 0x00008a00ff087b82 */ /* 0x000f620000000a00 */
[----:B------:R-:W-:-:S07]  /*0090*/  CS2R R6, SRZ ;  /* 0x0000000000067805 */ /* 0x000fce000001ff00 */
[----:B------:R-:W5:Y:S01]  /*00a0*/  LDC.64 R10, c[0x0][0x230] ;  /* 0x00008c00ff0a7b82 */ /* 0x000f620000000a00 */
[----:B-1----:R-:W-:-:S07]  /*00b0*/  SHF.L.U32 R2, R2, 0x2, RZ ;  /* 0x0000000202027819 */ /* 0x002fce00000006ff */
[----:B------:R-:W1:Y:S01]  /*00c0*/  LDC.64 R12, c[0x0][0x238] ;  /* 0x00008e00ff0c7b82 */ /* 0x000e620000000a00 */
[----:B------:R-:W-:Y:S02]  /*00d0*/  LOP3.LUT R17, R2, 0x7fc, RZ, 0xc0, !PT ;  /* 0x000007fc02117812 */ /* 0x000fe400078ec0ff */
[----:B------:R-:W-:Y:S02]  /*00e0*/  CS2R R2, SRZ ;  /* 0x0000000000027805 */ /* 0x000fe4000001ff00 */
[C---:B---3--:R-:W-:Y:S02]  /*00f0*/  ISETP.GE.AND P1, PT, R28.reuse, UR4, PT ;  /* 0x000000041c007c0c */ /* 0x048fe4000bf26270 */
[----:B------:R-:W-:-:S05]  /*0100*/  LEA R15, R28, R17, 0xc ;  /* 0x000000111c0f7211 */ /* 0x000fca00078e60ff */
[----:B--2---:R-:W-:-:S04]  /*0110*/  IMAD.WIDE R32, R15, 0x2, R32 ;  /* 0x000000020f207825 */ /* 0x004fc800078e0220 */
[C---:B----4-:R-:W-:Y:S02]  /*0120*/  IMAD.WIDE R30, R15.reuse, 0x2, R30 ;  /* 0x000000020f1e7825 */ /* 0x050fe400078e021e */
[----:B------:R-:W2:Y:S02]  /*0130*/  @!P1 LDG.E.EL.64 R2, desc[UR6][R32.64] ;  /* 0x0000000620029981 */ /* 0x000ea4000c2e1b00 */
[----:B-----5:R-:W-:Y:S02]  /*0140*/  IMAD.WIDE R8, R15, 0x2, R8 ;  /* 0x000000020f087825 */ /* 0x020fe400078e0208 */
[----:B------:R-:W3:Y:S04]  /*0150*/  @!P1 LDG.E.EL.64 R4, desc[UR6][R30.64] ;  /* 0x000000061e049981 */ /* 0x000ee8000c2e1b00 */
[----:B------:R-:W4:Y:S01]  /*0160*/  @!P1 LDG.E.EL.64 R6, desc[UR6][R8.64] ;  /* 0x0000000608069981 */ /* 0x000f22000c2e1b00 */
[----:B0-----:R-:W-:Y:S01]  /*0170*/  IMAD.WIDE.U32 R10, R17, 0x2, R10 ;  /* 0x00000002110a7825 */ /* 0x001fe200078e000a */
[----:B------:R-:W-:-:S03]  /*0180*/  CS2R R16, SRZ ;  /* 0x0000000000107805 */ /* 0x000fc6000001ff00 */
[----:B-1----:R-:W-:Y:S02]  /*0190*/  IMAD.WIDE R12, R15, 0x2, R12 ;  /* 0x000000020f0c7825 */ /* 0x002fe400078e020c */
[----:B------:R-:W5:Y:S04]  /*01a0*/  LDG.E.EL.64 R14, desc[UR6][R10.64] ;  /* 0x000000060a0e7981 */ /* 0x000f68000c2e1b00 */
[----:B------:R-:W5:Y:S01]  /*01b0*/  @!P1 LDG.E.EL.64 R16, desc[UR6][R12.64] ;  /* 0x000000060c109981 */ /* 0x000f62000c2e1b00 */
[----:B--2---:R-:W-:Y:S02]  /*01c0*/  HADD2.F32 R18, -RZ, R2.H0_H0 ;  /* 0x20000002ff127230 */ /* 0x004fe40000004100 */
[----:B---3--:R-:W-:Y:S02]  /*01d0*/  HADD2.F32 R19, -RZ, R4.H0_H0 ;  /* 0x20000004ff137230 */ /* 0x008fe40000004100 */
[----:B------:R-:W-:-:S02]  /*01e0*/  HADD2.F32 R2, -RZ, R2.H1_H1 ;  /* 0x30000002ff027230 */ /* 0x000fc40000004100 */
[----:B----4-:R-:W-:Y:S02]  /*01f0*/  HADD2.F32 R21, -RZ, R6.H0_H0 ;  /* 0x20000006ff157230 */ /* 0x010fe40000004100 */
[----:B------:R-:W-:Y:S01]  /*0200*/  FADD R18, R18, R19 ;  /* 0x0000001312127221 */ /* 0x000fe20000000000 */
[----:B------:R-:W-:-:S03]  /*0210*/  HADD2.F32 R19, -RZ, R4.H1_H1 ;  /* 0x30000004ff137230 */ /* 0x000fc60000004100 */
[----:B------:R-:W-:Y:S01]  /*0220*/  FADD R25, R21, R18 ;  /* 0x0000001215197221 */ /* 0x000fe20000000000 */
[----:B------:R-:W-:Y:S01]  /*0230*/  CS2R R20, SRZ ;  /* 0x0000000000147805 */ /* 0x000fe2000001ff00 */
[----:B------:R-:W-:Y:S01]  /*0240*/  FADD R23, R2, R19 ;  /* 0x0000001302177221 */ /* 0x000fe20000000000 */
[----:B------:R-:W-:-:S04]  /*0250*/  CS2R R18, SRZ ;  /* 0x0000000000127805 */ /* 0x000fc8000001ff00 */
[----:B------:R-:W2:Y:S04]  /*0260*/  @!P1 LDG.E.EL.64 R20, desc[UR6][R30.64+0x1000] ;  /* 0x001000061e149981 */ /* 0x000ea8000c2e1b00 */
[----:B------:R-:W3:Y:S01]  /*0270*/  @!P1 LDG.E.EL.64 R18, desc[UR6][R32.64+0x1000] ;  /* 0x0010000620129981 */ /* 0x000ee2000c2e1b00 */
[----:B------:R-:W-:Y:S02]  /*0280*/  HADD2.F32 R6, -RZ, R6.H1_H1 ;  /* 0x30000006ff067230 */ /* 0x000fe40000004100 */
[----:B-----5:R-:W-:Y:S02]  /*0290*/  HADD2.F32 R2, -RZ, R14.H0_H0 ;  /* 0x2000000eff027230 */ /* 0x020fe40000004100 */
[----:B------:R-:W-:Y:S02]  /*02a0*/  HADD2.F32 R14, -RZ, R14.H1_H1 ;  /* 0x3000000eff0e7230 */ /* 0x000fe40000004100 */
[----:B------:R-:W-:Y:S01]  /*02b0*/  FADD R23, R6, R23 ;  /* 0x0000001706177221 */ /* 0x000fe20000000000 */
[----:B------:R-:W-:Y:S01]  /*02c0*/  FMUL R25, R2, R25 ;  /* 0x0000001902197220 */ /* 0x000fe20000400000 */
[----:B------:R-:W-:-:S02]  /*02d0*/  HADD2.F32 R2, -RZ, R16.H0_H0 ;  /* 0x20000010ff027230 */ /* 0x000fc40000004100 */
[----:B------:R-:W-:Y:S01]  /*02e0*/  FMUL R23, R14, R23 ;  /* 0x000000170e177220 */ /* 0x000fe20000400000 */
[----:B------:R-:W-:-:S05]  /*02f0*/  HADD2.F32 R16, -RZ, R16.H1_H1 ;  /* 0x30000010ff107230 */ /* 0x000fca0000004100 */
[----:B------:R-:W-:Y:S01]  /*0300*/  FFMA R16, R16, R23, RZ ;  /* 0x0000001710107223 */ /* 0x000fe200000000ff */
[----:B------:R-:W-:Y:S01]  /*0310*/  CS2R R22, SRZ ;  /* 0x0000000000167805 */ /* 0x000fe2000001ff00 */
[----:B------:R-:W-:-:S05]  /*0320*/  FFMA R2, R2, R25, RZ ;  /* 0x0000001902027223 */ /* 0x000fca00000000ff */
[----:B------:R-:W4:Y:S01]  /*0330*/  @!P1 LDG.E.EL.64 R22, desc[UR6][R8.64+0x1000] ;  /* 0x0010000608169981 */ /* 0x000f22000c2e1b00 */
[----:B--2---:R-:W-:Y:S02]  /*0340*/  HADD2.F32 R25, -RZ, R20.H0_H0 ;  /* 0x20000014ff197230 */ /* 0x004fe40000004100 */
[----:B---3--:R-:W-:-:S05]  /*0350*/  HADD2.F32 R4, -RZ, R18.H0_H0 ;  /* 0x20000012ff047230 */ /* 0x008fca0000004100 */
[----:B------:R-:W-:Y:S02]  /*0360*/  FADD R4, R4, R25 ;  /* 0x0000001904047221 */ /* 0x000fe40000000000 */
[----:B------:R-:W2:Y:S01]  /*0370*/  LDG.E.EL.64 R24, desc[UR6][R10.64+0x1000] ;  /* 0x001000060a187981 */ /* 0x000ea2000c2e1b00 */
[----:B------:R-:W-:Y:S02]  /*0380*/  HADD2.F32 R18, -RZ, R18.H1_H1 ;  /* 0x30000012ff127230 */ /* 0x000fe40000004100 */
[----:B------:R-:W-:-:S05]  /*0390*/  HADD2.F32 R27, -RZ, R20.H1_H1 ;  /* 0x30000014ff1b7230 */ /* 0x000fca0000004100 */
[----:B------:R-:W-:Y:S01]  /*03a0*/  FADD R27, R18, R27 ;  /* 0x0000001b121b7221 */ /* 0x000fe20000000000 */
[----:B----4-:R-:W-:-:S05]  /*03b0*/  HADD2.F32 R6, -RZ, R22.H1_H1 ;  /* 0x30000016ff067230 */ /* 0x010fca0000004100 */
[----:B------:R-:W-:Y:S01]  /*03c0*/  FADD R6, R6, R27 ;  /* 0x0000001b06067221 */ /* 0x000fe20000000000 */
[----:B------:R-:W-:-:S05]  /*03d0*/  HADD2.F32 R27, -RZ, R22.H0_H0 ;  /* 0x20000016ff1b7230 */ /* 0x000fca0000004100 */
[----:B------:R-:W-:Y:S01]  /*03e0*/  FADD R4, R27, R4 ;  /* 0x000000041b047221 */ /* 0x000fe20000000000 */
[----:B--2---:R-:W-:-:S05]  /*03f0*/  HADD2.F32 R27, -RZ, R24.H1_H1 ;  /* 0x30000018ff1b7230 */ /* 0x004fca0000004100 */
[----:B------:R-:W-:Y:S01]  /*0400*/  FMUL R6, R27, R6 ;  /* 0x000000061b067220 */ /* 0x000fe20000400000 */
[----:B------:R-:W-:-:S06]  /*0410*/  CS2R R26, SRZ ;  /* 0x00000000001a7805 */ /* 0x000fcc000001ff00 */
[----:B------:R-:W2:Y:S01]  /*0420*/  @!P1 LDG.E.EL.64 R26, desc[UR6][R12.64+0x1000] ;  /* 0x001000060c1a9981 */ /* 0x000ea2000c2e1b00 */
[----:B------:R-:W-:-:S05]  /*0430*/  HADD2.F32 R29, -RZ, R24.H0_H0 ;  /* 0x20000018ff1d7230 */ /* 0x000fca0000004100 */
[----:B------:R-:W-:Y:S01]  /*0440*/  FMUL R29, R29, R4 ;  /* 0x000000041d1d7220 */ /* 0x000fe20000400000 */
[----:B------:R-:W-:Y:S02]  /*0450*/  HADD2.F32 R4, -RZ, R7.H1_H1 ;  /* 0x30000007ff047230 */ /* 0x000fe40000004100 */
[----:B------:R-:W-:Y:S02]  /*0460*/  HADD2.F32 R7, -RZ, R7.H0_H0 ;  /* 0x20000007ff077230 */ /* 0x000fe40000004100 */
[----:B------:R-:W-:Y:S02]  /*0470*/  HADD2.F32 R14, -RZ, R23.H0_H0 ;  /* 0x20000017ff0e7230 */ /* 0x000fe40000004100 */
[----:B------:R-:W-:Y:S01]  /*0480*/  HADD2.F32 R23, -RZ, R23.H1_H1 ;  /* 0x30000017ff177230 */ /* 0x000fe20000004100 */
[----:B------:R-:W0:Y:S01]  /*0490*/  S2UR UR5, SR_CgaCtaId ;  /* 0x00000000000579c3 */ /* 0x000e220000008800 */
[----:B------:R-:W-:Y:S02]  /*04a0*/  UMOV UR4, 0x400 ;  /* 0x0000040000047882 */ /* 0x000fe40000000000 */
[----:B0-----:R-:W-:Y:S01]  /*04b0*/  UPRMT UR4, UR5, 0x654, UR4 ;  /* 0x0000065405047896 */ /* 0x001fe20008000004 */
[----:B--2---:R-:W-:-:S05]  /*04c0*/  HADD2.F32 R35, -RZ, R26.H1_H1 ;  /* 0x3000001aff237230 */ /* 0x004fca0000004100 */
[----:B------:R-:W-:Y:S01]  /*04d0*/  FFMA R16, R35, R6, R16 ;  /* 0x0000000623107223 */ /* 0x000fe20000000010 */
[----:B------:R-:W-:-:S05]  /*04e0*/  HADD2.F32 R35, -RZ, R26.H0_H0 ;  /* 0x2000001aff237230 */ /* 0x000fca0000004100 */
[----:B------:R-:W-:Y:S01]  /*04f0*/  FFMA R29, R35, R29, R2 ;  /* 0x0000001d231d7223 */ /* 0x000fe20000000002 */
[----:B------:R-:W-:Y:S02]  /*0500*/  HADD2.F32 R2, -RZ, R3.H1_H1 ;  /* 0x30000003ff027230 */ /* 0x000fe40000004100 */
[----:B------:R-:W-:Y:S02]  /*0510*/  HADD2.F32 R35, -RZ, R5.H1_H1 ;  /* 0x30000005ff237230 */ /* 0x000fe40000004100 */
[----:B------:R-:W-:-:S03]  /*0520*/  HADD2.F32 R3, -RZ, R3.H0_H0 ;  /* 0x20000003ff037230 */ /* 0x000fc60000004100 */
[----:B------:R-:W-:Y:S01]  /*0530*/  FADD R35, R2, R35 ;  /* 0x0000002302237221 */ /* 0x000fe20000000000 */
[----:B------:R-:W-:Y:S02]  /*0540*/  HADD2.F32 R2, -RZ, R5.H0_H0 ;  /* 0x20000005ff027230 */ /* 0x000fe40000004100 */
[----:B------:R-:W-:-:S03]  /*0550*/  HADD2.F32 R6, -RZ, R21.H0_H0 ;  /* 0x20000015ff067230 */ /* 0x000fc60000004100 */
[----:B------:R-:W-:Y:S01]  /*0560*/  FADD R2, R3, R2 ;  /* 0x0000000203027221 */ /* 0x000fe20000000000 */
[----:B------:R-:W-:Y:S02]  /*0570*/  HADD2.F32 R3, -RZ, R19.H0_H0 ;  /* 0x20000013ff037230 */ /* 0x000fe40000004100 */
[----:B------:R-:W-:Y:S01]  /*0580*/  FADD R35, R4, R35 ;  /* 0x0000002304237221 */ /* 0x000fe20000000000 */
[----:B------:R-:W-:Y:S02]  /*0590*/  HADD2.F32 R4, -RZ, R15.H1_H1 ;  /* 0x3000000fff047230 */ /* 0x000fe40000004100 */
[----:B------:R-:W-:Y:S01]  /*05a0*/  FADD R2, R7, R2 ;  /* 0x0000000207027221 */ /* 0x000fe20000000000 */
[----:B------:R-:W-:Y:S02]  /*05b0*/  HADD2.F32 R15, -RZ, R15.H0_H0 ;  /* 0x2000000fff0f7230 */ /* 0x000fe40000004100 */
[----:B------:R-:W-:Y:S01]  /*05c0*/  FADD R3, R3, R6 ;  /* 0x0000000603037221 */ /* 0x000fe20000000000 */
[----:B------:R-:W-:-:S02]  /*05d0*/  HADD2.F32 R19, -RZ, R19.H1_H1 ;  /* 0x30000013ff137230 */ /* 0x000fc40000004100 */
[----:B------:R-:W-:Y:S02]  /*05e0*/  HADD2.F32 R6, -RZ, R21.H1_H1 ;  /* 0x30000015ff067230 */ /* 0x000fe40000004100 */
[----:B------:R-:W-:Y:S01]  /*05f0*/  FMUL R15, R15, R2 ;  /* 0x000000020f0f7220 */ /* 0x000fe20000400000 */
[----:B------:R-:W-:Y:S01]  /*0600*/  FADD R14, R14, R3 ;  /* 0x000000030e0e7221 */ /* 0x000fe20000000000 */
[----:B------:R-:W-:Y:S02]  /*0610*/  HADD2.F32 R2, -RZ, R17.H0_H0 ;  /* 0x20000011ff027230 */ /* 0x000fe40000004100 */
[----:B------:R-:W-:Y:S02]  /*0620*/  HADD2.F32 R3, -RZ, R25.H0_H0 ;  /* 0x20000019ff037230 */ /* 0x000fe40000004100 */
[----:B------:R-:W-:Y:S01]  /*0630*/  FADD R6, R19, R6 ;  /* 0x0000000613067221 */ /* 0x000fe20000000000 */
[----:B------:R-:W-:Y:S02]  /*0640*/  HADD2.F32 R17, -RZ, R17.H1_H1 ;  /* 0x30000011ff117230 */ /* 0x000fe40000004100 */
[----:B------:R-:W-:Y:S01]  /*0650*/  FMUL R4, R4, R35 ;  /* 0x0000002304047220 */ /* 0x000fe20000400000 */
[----:B------:R-:W-:-:S02]  /*0660*/  HADD2.F32 R25, -RZ, R25.H1_H1 ;  /* 0x30000019ff197230 */ /* 0x000fc40000004100 */
[----:B------:R-:W-:Y:S01]  /*0670*/  FFMA R2, R2, R15, RZ ;  /* 0x0000000f02027223 */ /* 0x000fe200000000ff */
[----:B------:R-:W-:Y:S02]  /*0680*/  HADD2.F32 R5, -RZ, R27.H0_H0 ;  /* 0x2000001bff057230 */ /* 0x000fe40000004100 */
[----:B------:R-:W-:Y:S01]  /*0690*/  FADD R6, R23, R6 ;  /* 0x0000000617067221 */ /* 0x000fe20000000000 */
[----:B------:R-:W-:Y:S01]  /*06a0*/  FMUL R3, R3, R14 ;  /* 0x0000000e03037220 */ /* 0x000fe20000400000 */
[----:B------:R-:W-:Y:S02]  /*06b0*/  HADD2.F32 R27, -RZ, R27.H1_H1 ;  /* 0x3000001bff1b7230 */ /* 0x000fe40000004100 */
[----:B------:R-:W-:Y:S01]  /*06c0*/  FFMA R4, R17, R4, RZ ;  /* 0x0000000411047223 */ /* 0x000fe200000000ff */
[----:B------:R-:W-:Y:S01]  /*06d0*/  FMUL R6, R25, R6 ;  /* 0x0000000619067220 */ /* 0x000fe20000400000 */
[----:B------:R-:W-:Y:S01]  /*06e0*/  FFMA R2, R5, R3, R2 ;  /* 0x0000000305027223 */ /* 0x000fe20000000002 */
[----:B------:R-:W-:Y:S01]  /*06f0*/  FADD R29, R16, R29 ;  /* 0x0000001d101d7221 */ /* 0x000fe20000000000 */
[----:B------:R-:W0:Y:S01]  /*0700*/  S2R R17, SR_TID.X ;  /* 0x0000000000117919 */ /* 0x000e220000002100 */
[----:B------:R-:W-:Y:S01]  /*0710*/  FFMA R4, R27, R6, R4 ;  /* 0x000000061b047223 */ /* 0x000fe20000000004 */
[----:B------:R-:W1:Y:S01]  /*0720*/  LDC.64 R24, c[0x0][0x240] ;  /* 0x00009000ff187b82 */ /* 0x000e620000000a00 */
[----:B------:R-:W-:-:S04]  /*0730*/  FADD R29, R2, R29 ;  /* 0x0000001d021d7221 */ /* 0x000fc80000000000 */
[----:B------:R-:W-:-:S03]  /*0740*/  FADD R4, R4, R29 ;  /* 0x0000001d04047221 */ /* 0x000fc60000000000 */
[----:B------:R-:W2:Y:S02]  /*0750*/  LDC.64 R18, c[0x0][0x210] ;  /* 0x00008400ff127b82 */ /* 0x000ea40000000a00 */
[----:B------:R-:W-:-:S05]  /*0760*/  FSEL R4, R4, RZ, !P1 ;  /* 0x000000ff04047208 */ /* 0x000fca0004800000 */
[----:B------:R-:W3:Y:S02]  /*0770*/  SHFL.BFLY PT, R3, R4, 0x10, 0x1f ;  /* 0x0e001f0004037f89 */ /* 0x000ee400000e0000 */
[----:B---3--:R-:W-:-:S05]  /*0780*/  FADD R3, R4, R3 ;  /* 0x0000000304037221 */ /* 0x008fca0000000000 */
[----:B------:R-:W3:Y:S02]  /*0790*/  SHFL.BFLY PT, R2, R3, 0x8, 0x1f ;  /* 0x0d001f0003027f89 */ /* 0x000ee400000e0000 */
[----:B---3--:R-:W-:-:S05]  /*07a0*/  FADD R2, R3, R2 ;  /* 0x0000000203027221 */ /* 0x008fca0000000000 */
[----:B------:R-:W3:Y:S02]  /*07b0*/  SHFL.BFLY PT, R5, R2, 0x4, 0x1f ;  /* 0x0c801f0002057f89 */ /* 0x000ee400000e0000 */
[----:B---3--:R-:W-:-:S05]  /*07c0*/  FADD R5, R2, R5 ;  /* 0x0000000502057221 */ /* 0x008fca0000000000 */
[----:B------:R-:W3:Y:S01]  /*07d0*/  SHFL.BFLY PT, R6, R5, 0x2, 0x1f ;  /* 0x0c401f0005067f89 */ /* 0x000ee200000e0000 */
[----:B0-----:R-:W-:Y:S01]  /*07e0*/  LOP3.LUT P0, RZ, R17, 0x1f, RZ, 0xc0, !PT ;  /* 0x0000001f11ff7812 */ /* 0x001fe2000780c0ff */
[----:B---3--:R-:W-:-:S05]  /*07f0*/  FADD R6, R5, R6 ;  /* 0x0000000605067221 */ /* 0x008fca0000000000 */
[----:B------:R-:W0:Y:S01]  /*0800*/  SHFL.BFLY PT, R7, R6, 0x1, 0x1f ;  /* 0x0c201f0006077f89 */ /* 0x000e2200000e0000 */
[----:B------:R-:W-:-:S04]  /*0810*/  SHF.R.U32.HI R2, RZ, 0x3, R17 ;  /* 0x00000003ff027819 */ /* 0x000fc80000011611 */
[----:B------:R-:W-:Y:S02]  /*0820*/  LOP3.LUT R2, R2, 0x3c, RZ, 0xc0, !PT ;  /* 0x0000003c02027812 */ /* 0x000fe400078ec0ff */
[----:B------:R-:W-:Y:S01]  /*0830*/  ISETP.GE.AND P2, PT, R17, 0x10, PT ;  /* 0x000000101100780c */ /* 0x000fe20003f46270 */
[----:B0-----:R-:W-:-:S05]  /*0840*/  FADD R15, R6, R7 ;  /* 0x00000007060f7221 */ /* 0x001fca0000000000 */
[----:B------:R-:W-:Y:S01]  /*0850*/  @!P0 STS [R2+UR4], R15 ;  /* 0x0000000f02008988 */ /* 0x000fe20008000804 */
[----:B------:R-:W-:Y:S01]  /*0860*/  SHF.L.U32 R16, R17, 0x2, RZ ;  /* 0x0000000211107819 */ /* 0x000fe200000006ff */
[----:B------:R-:W-:Y:S06]  /*0870*/  BAR.SYNC.DEFER_BLOCKING 0x0 ;  /* 0x0000000000007b1d */ /* 0x000fec0000010000 */
[----:B------:R-:W0:Y:S04]  /*0880*/  @!P2 LDS R0, [R16+UR4] ;  /* 0x000000041000a984 */ /* 0x000e280008000800 */
[----:B0-----:R-:W0:Y:S02]  /*0890*/  SHFL.BFLY PT, R3, R0, 0x8, 0x1f ;  /* 0x0d001f0000037f89 */ /* 0x001e2400000e0000 */
[----:B0-----:R-:W-:-:S05]  /*08a0*/  FADD R3, R0, R3 ;  /* 0x0000000300037221 */ /* 0x001fca0000000000 */
[----:B------:R-:W0:Y:S02]  /*08b0*/  SHFL.BFLY PT, R4, R3, 0x4, 0x1f ;  /* 0x0c801f0003047f89 */ /* 0x000e2400000e0000 */
[----:B0-----:R-:W-:-:S05]  /*08c0*/  FADD R6, R3, R4 ;  /* 0x0000000403067221 */ /* 0x001fca0000000000 */
[----:B------:R-:W0:Y:S01]  /*08d0*/  SHFL.BFLY PT, R5, R6, 0x2, 0x1f ;  /* 0x0c401f0006057f89 */ /* 0x000e2200000e0000 */
[----:B------:R-:W-:Y:S01]  /*08e0*/  LOP3.LUT P0, RZ, R17, 0xf, RZ, 0xc0, !PT ;  /* 0x0000000f11ff7812 */ /* 0x000fe2000780c0ff */
[----:B0-----:R-:W-:-:S05]  /*08f0*/  FADD R7, R6, R5 ;  /* 0x0000000506077221 */ /* 0x001fca0000000000 */
[----:B------:R-:W0:Y:S01]  /*0900*/  SHFL.BFLY PT, R14, R7, 0x1, 0x1f ;  /* 0x0c201f00070e7f89 */ /* 0x000e2200000e0000 */
[----:B------:R-:W-:Y:S01]  /*0910*/  ISETP.LT.AND P0, PT, R17, 0x10, !P0 ;  /* 0x000000101100780c */ /* 0x000fe20004701270 */
[----:B0-----:R-:W-:-:S12]  /*0920*/  FADD R15, R7, R14 ;  /* 0x0000000e070f7221 */ /* 0x001fd80000000000 */
[----:B------:R0:W-:Y:S01]  /*0930*/  @P0 STS [R16+UR4], R15 ;  /* 0x0000000f10000988 */ /* 0x0001e20008000804 */
[----:B------:R-:W-:Y:S01]  /*0940*/  BAR.SYNC.DEFER_BLOCKING 0x0 ;  /* 0x0000000000007b1d */ /* 0x000fe20000010000 */
[----:B------:R-:W-:Y:S02]  /*0950*/  CS2R R4, SRZ ;  /* 0x0000000000047805 */ /* 0x000fe4000001ff00 */
[----:B------:R-:W-:-:S04]  /*0960*/  CS2R R2, SRZ ;  /* 0x0000000000027805 */ /* 0x000fc8000001ff00 */
[----:B------:R-:W3:Y:S04]  /*0970*/  @!P1 LDG.E.EF.64 R4, desc[UR6][R32.64] ;  /* 0x0000000620049981 */ /* 0x000ee8000c0e1b00 */
[----:B------:R-:W4:Y:S01]  /*0980*/  @!P1 LDG.E.EF.64 R2, desc[UR6][R30.64] ;  /* 0x000000061e029981 */ /* 0x000f22000c0e1b00 */
[----:B------:R-:W-:Y:S01]  /*0990*/  CS2R R6, SRZ ;  /* 0x0000000000067805 */ /* 0x000fe2000001ff00 */
[----:B------:R-:W-:Y:S01]  /*09a0*/  HFMA2.MMA R0, -RZ, RZ, 0, 0 ;  /* 0x00000000ff007435 */ /* 0x000fe200000001ff */
[----:B-1----:R-:W-:Y:S01]  /*09b0*/  IMAD.WIDE R24, R28, 0x4, R24 ;  /* 0x000000041c187825 */ /* 0x002fe200078e0218 */
[----:B0-----:R-:W5:Y:S04]  /*09c0*/  LDG.E.EL.64 R14, desc[UR6][R10.64] ;  /* 0x000000060a0e7981 */ /* 0x001f68000c2e1b00 */
[----:B------:R-:W5:Y:S01]  /*09d0*/  @!P1 LDG.E.EF.64 R6, desc[UR6][R8.64] ;  /* 0x0000000608069981 */ /* 0x000f62000c0e1b00 */
[----:B------:R-:W-:-:S03]  /*09e0*/  LOP3.LUT R21, R16, 0x7fc, RZ, 0xc0, !PT ;  /* 0x000007fc10157812 */ /* 0x000fc600078ec0ff */
[----:B------:R0:W5:Y:S01]  /*09f0*/  @!P1 LDG.E.EL R0, desc[UR6][R24.64] ;  /* 0x0000000618009981 */ /* 0x000162000c2e1900 */
[----:B------:R-:W-:-:S05]  /*0a00*/  LEA R21, R28, R21, 0xc ;  /* 0x000000151c157211 */ /* 0x000fca00078e60ff */
[----:B--2---:R-:W-:Y:S01]  /*0a10*/  IMAD.WIDE R18, R21, 0x2, R18 ;  /* 0x0000000215127825 */ /* 0x004fe200078e0212 */
[----:B------:R-:W-:-:S06]  /*0a20*/  CS2R R20, SRZ ;  /* 0x0000000000147805 */ /* 0x000fcc000001ff00 */
[----:B------:R-:W2:Y:S01]  /*0a30*/  @!P1 LDG.E.EF.64 R20, desc[UR6][R18.64] ;  /* 0x0000000612149981 */ /* 0x000ea2000c0e1b00 */
[----:B---3--:R-:W-:Y:S02]  /*0a40*/  HADD2.F32 R22, -RZ, R4.H0_H0 ;  /* 0x20000004ff167230 */ /* 0x008fe40000004100 */
[----:B----4-:R-:W-:-:S05]  /*0a50*/  HADD2.F32 R17, -RZ, R2.H0_H0 ;  /* 0x20000002ff117230 */ /* 0x010fca0000004100 */
[----:B------:R-:W-:Y:S01]  /*0a60*/  FADD R22, R22, R17 ;  /* 0x0000001116167221 */ /* 0x000fe20000000000 */
[----:B------:R-:W-:-:S06]  /*0a70*/  CS2R R16, SRZ ;  /* 0x0000000000107805 */ /* 0x000fcc000001ff00 */
[----:B------:R-:W3:Y:S01]  /*0a80*/  @!P1 LDG.E.EF.64 R16, desc[UR6][R12.64] ;  /* 0x000000060c109981 */ /* 0x000ee2000c0e1b00 */
[----:B------:R-:W-:Y:S02]  /*0a90*/  HADD2.F32 R4, -RZ, R4.H1_H1 ;  /* 0x30000004ff047230 */ /* 0x000fe40000004100 */
[----:B------:R-:W-:Y:S02]  /*0aa0*/  HADD2.F32 R23, -RZ, R2.H1_H1 ;  /* 0x30000002ff177230 */ /* 0x000fe40000004100 */
[----:B0-----:R-:W-:-:S03]  /*0ab0*/  HADD2.F32 R24, -RZ, R3.H1_H1 ;  /* 0x30000003ff187230 */ /* 0x001fc60000004100 */
[----:B------:R-:W-:Y:S01]  /*0ac0*/  FADD R4, R4, R23 ;  /* 0x0000001704047221 */ /* 0x000fe20000000000 */
[----:B------:R-:W-:Y:S02]  /*0ad0*/  HADD2.F32 R23, -RZ, R3.H0_H0 ;  /* 0x20000003ff177230 */ /* 0x000fe40000004100 */
[----:B-----5:R-:W-:-:S05]  /*0ae0*/  HADD2.F32 R3, -RZ, R6.H1_H1 ;  /* 0x30000006ff037230 */ /* 0x020fca0000004100 */
[----:B------:R-:W-:Y:S02]  /*0af0*/  FADD R4, R3, R4 ;  /* 0x0000000403047221 */ /* 0x000fe40000000000 */
[----:B------:R-:W0:Y:S01]  /*0b00*/  LDS R3, [UR4] ;  /* 0x00000004ff037984 */ /* 0x000e220008000800 */
[----:B------:R-:W-:-:S05]  /*0b10*/  HADD2.F32 R2, -RZ, R5.H0_H0 ;  /* 0x20000005ff027230 */ /* 0x000fca0000004100 */
[----:B------:R-:W-:Y:S01]  /*0b20*/  FADD R2, R2, R23 ;  /* 0x0000001702027221 */ /* 0x000fe20000000000 */
[----:B------:R-:W-:Y:S02]  /*0b30*/  HADD2.F32 R23, -RZ, R6.H0_H0 ;  /* 0x20000006ff177230 */ /* 0x000fe40000004100 */
[----:B------:R-:W-:Y:S02]  /*0b40*/  HADD2.F32 R25, -RZ, R7.H0_H0 ;  /* 0x20000007ff197230 */ /* 0x000fe40000004100 */
[----:B------:R-:W-:Y:S02]  /*0b50*/  HADD2.F32 R5, -RZ, R5.H1_H1 ;  /* 0x30000005ff057230 */ /* 0x000fe40000004100 */
[----:B------:R-:W-:Y:S01]  /*0b60*/  FADD R22, R23, R22 ;  /* 0x0000001617167221 */ /* 0x000fe20000000000 */
[----:B------:R-:W-:Y:S02]  /*0b70*/  HADD2.F32 R23, -RZ, R14.H1_H1 ;  /* 0x3000000eff177230 */ /* 0x000fe40000004100 */
[----:B------:R-:W-:Y:S01]  /*0b80*/  FADD R2, R25, R2 ;  /* 0x0000000219027221 */ /* 0x000fe20000000000 */
[----:B------:R-:W-:-:S02]  /*0b90*/  HADD2.F32 R27, -RZ, R15.H0_H0 ;  /* 0x2000000fff1b7230 */ /* 0x000fc40000004100 */
[----:B------:R-:W-:Y:S01]  /*0ba0*/  FADD R5, R5, R24 ;  /* 0x0000001805057221 */ /* 0x000fe20000000000 */
[----:B------:R-:W-:Y:S02]  /*0bb0*/  HADD2.F32 R6, -RZ, R7.H1_H1 ;  /* 0x30000007ff067230 */ /* 0x000fe40000004100 */
[----:B------:R-:W-:Y:S01]  /*0bc0*/  FMUL R25, R0, R0 ;  /* 0x0000000000197220 */ /* 0x000fe20000400000 */
[----:B------:R-:W-:Y:S01]  /*0bd0*/  FMUL R23, R23, R4 ;  /* 0x0000000417177220 */ /* 0x000fe20000400000 */
[----:B------:R-:W-:Y:S02]  /*0be0*/  HADD2.F32 R4, -RZ, R15.H1_H1 ;  /* 0x3000000fff047230 */ /* 0x000fe40000004100 */
[----:B------:R-:W-:Y:S01]  /*0bf0*/  FMUL R15, R27, R2 ;  /* 0x000000021b0f7220 */ /* 0x000fe20000400000 */
[----:B------:R-:W-:Y:S01]  /*0c00*/  FADD R5, R6, R5 ;  /* 0x0000000506057221 */ /* 0x000fe20000000000 */
[----:B------:R-:W-:-:S03]  /*0c10*/  FMUL R2, R25, R0 ;  /* 0x0000000019027220 */ /* 0x000fc60000400000 */
[----:B------:R-:W-:Y:S01]  /*0c20*/  FMUL R5, R4, R5 ;  /* 0x0000000504057220 */ /* 0x000fe20000400000 */
[----:B------:R-:W-:Y:S02]  /*0c30*/  HADD2.F32 R7, -RZ, R14.H0_H0 ;  /* 0x2000000eff077230 */ /* 0x000fe40000004100 */
[----:B0-----:R-:W-:-:S04]  /*0c40*/  FMUL R3, R3, -0.5 ;  /* 0xbf00000003037820 */ /* 0x001fc80000400000 */
[----:B------:R-:W-:-:S04]  /*0c50*/  FMUL R2, R3, R2 ;  /* 0x0000000203027220 */ /* 0x000fc80000400000 */
[----:B------:R-:W-:Y:S01]  /*0c60*/  FMUL R2, R2, 0.000244140625 ;  /* 0x3980000002027820 */ /* 0x000fe20000400000 */
[----:B------:R-:W-:Y:S01]  /*0c70*/  FMUL R7, R7, R22 ;  /* 0x0000001607077220 */ /* 0x000fe20000400000 */
[----:B---3--:R-:W-:Y:S02]  /*0c80*/  HADD2.F32 R6, -RZ, R17.H0_H0 ;  /* 0x20000011ff067230 */ /* 0x008fe40000004100 */
[----:B------:R-:W-:Y:S02]  /*0c90*/  HADD2.F32 R4, -RZ, R16.H1_H1 ;  /* 0x30000010ff047230 */ /* 0x000fe40000004100 */
[----:B------:R-:W-:Y:S02]  /*0ca0*/  HADD2.F32 R17, -RZ, R17.H1_H1 ;  /* 0x30000011ff117230 */ /* 0x000fe40000004100 */
[----:B------:R-:W-:Y:S01]  /*0cb0*/  FADD R27, R6, R6 ;  /* 0x00000006061b7221 */ /* 0x000fe20000000000 */
[----:B------:R-:W-:Y:S02]  /*0cc0*/  HADD2.F32 R16, -RZ, R16.H0_H0 ;  /* 0x20000010ff107230 */ /* 0x000fe40000004100 */
[----:B------:R-:W-:Y:S01]  /*0cd0*/  FADD R3, R4, R4 ;  /* 0x0000000404037221 */ /* 0x000fe20000000000 */
[----:B------:R-:W-:Y:S01]  /*0ce0*/  FMUL R14, R2, R27 ;  /* 0x0000001b020e7220 */ /* 0x000fe20000400000 */
[----:B------:R-:W-:Y:S01]  /*0cf0*/  FADD R17, R17, R17 ;  /* 0x0000001111117221 */ /* 0x000fe20000000000 */
[----:B------:R-:W-:Y:S01]  /*0d00*/  FADD R25, R16, R16 ;  /* 0x0000001010197221 */ /* 0x000fe20000000000 */
[C---:B------:R-:W-:Y:S01]  /*0d10*/  FMUL R6, R2.reuse, R3 ;  /* 0x0000000302067220 */ /* 0x040fe20000400000 */
[-C--:B------:R-:W-:Y:S01]  /*0d20*/  FFMA R15, R15, R0.reuse, R14 ;  /* 0x000000000f0f7223 */ /* 0x080fe2000000000e */
[C---:B------:R-:W-:Y:S01]  /*0d30*/  FMUL R14, R2.reuse, R17 ;  /* 0x00000011020e7220 */ /* 0x040fe20000400000 */
[----:B------:R-:W-:Y:S01]  /*0d40*/  FMUL R4, R2, R25 ;  /* 0x0000001902047220 */ /* 0x000fe20000400000 */
[----:B------:R-:W-:Y:S01]  /*0d50*/  FFMA R23, R23, R0, R6 ;  /* 0x0000000017177223 */ /* 0x000fe20000000006 */
[----:B--2---:R-:W-:-:S02]  /*0d60*/  HADD2.F32 R6, -RZ, R21.H0_H0 ;  /* 0x20000015ff067230 */ /* 0x004fc40000004100 */
[-C--:B------:R-:W-:Y:S01]  /*0d70*/  FFMA R14, R5, R0.reuse, R14 ;  /* 0x00000000050e7223 */ /* 0x080fe2000000000e */
[----:B------:R-:W-:Y:S02]  /*0d80*/  HADD2.F32 R3, -RZ, R20.H0_H0 ;  /* 0x20000014ff037230 */ /* 0x000fe40000004100 */
[----:B------:R-:W-:Y:S02]  /*0d90*/  HADD2.F32 R21, -RZ, R21.H1_H1 ;  /* 0x30000015ff157230 */ /* 0x000fe40000004100 */
[----:B------:R-:W-:Y:S01]  /*0da0*/  FFMA R4, R7, R0, R4 ;  /* 0x0000000007047223 */ /* 0x000fe20000000004 */
[----:B------:R-:W-:Y:S02]  /*0db0*/  HADD2.F32 R20, -RZ, R20.H1_H1 ;  /* 0x30000014ff147230 */ /* 0x000fe40000004100 */
[----:B------:R-:W-:Y:S01]  /*0dc0*/  FADD R6, R6, R15 ;  /* 0x0000000f06067221 */ /* 0x000fe20000000000 */
[----:B------:R-:W-:Y:S01]  /*0dd0*/  FADD R21, R21, R14 ;  /* 0x0000000e15157221 */ /* 0x000fe20000000000 */
[----:B------:R-:W-:Y:S01]  /*0de0*/  FADD R3, R3, R4 ;  /* 0x0000000403037221 */ /* 0x000fe20000000000 */
[----:B------:R-:W-:Y:S01]  /*0df0*/  FADD R20, R20, R23 ;  /* 0x0000001714147221 */ /* 0x000fe20000000000 */
[----:B------:R-:W-:-:S02]  /*0e00*/  CS2R R4, SRZ ;  /* 0x0000000000047805 */ /* 0x000fc4000001ff00 */
[----:B------:R-:W-:Y:S02]  /*0e10*/  F2FP.F16.F32.PACK_AB R23, R21, R6 ;  /* 0x000000061517723e */ /* 0x000fe400000000ff */
[----:B------:R-:W-:Y:S02]  /*0e20*/  CS2R R6, SRZ ;  /* 0x0000000000067805 */ /* 0x000fe4000001ff00 */
[----:B------:R-:W-:-:S05]  /*0e30*/  F2FP.F16.F32.PACK_AB R22, R20, R3 ;  /* 0x000000031416723e */ /* 0x000fca00000000ff */
[----:B------:R0:W-:Y:S04]  /*0e40*/  @!P1 STG.E.64 desc[UR6][R18.64], R22 ;  /* 0x0000001612009986 */ /* 0x0001e8000c101b06 */
[----:B------:R-:W2:Y:S04]  /*0e50*/  @!P1 LDG.E.EF.64 R4, desc[UR6][R32.64+0x1000] ;  /* 0x0010000620049981 */ /* 0x000ea8000c0e1b00 */
[----:B------:R-:W0:Y:S01]  /*0e60*/  @!P1 LDG.E.EF.64 R6, desc[UR6][R30.64+0x1000] ;  /* 0x001000061e069981 */ /* 0x000e22000c0e1b00 */
[----:B------:R-:W-:Y:S02]  /*0e70*/  CS2R R16, SRZ ;  /* 0x0000000000107805 */ /* 0x000fe4000001ff00 */
[----:B------:R-:W-:Y:S01]  /*0e80*/  CS2R R20, SRZ ;  /* 0x0000000000147805 */ /* 0x000fe2000001ff00 */
[----:B------:R-:W3:Y:S04]  /*0e90*/  LDG.E.EL.64 R10, desc[UR6][R10.64+0x1000] ;  /* 0x001000060a0a7981 */ /* 0x000ee8000c2e1b00 */
[----:B------:R1:W4:Y:S04]  /*0ea0*/  @!P1 LDG.E.EF.64 R16, desc[UR6][R8.64+0x1000] ;  /* 0x0010000608109981 */ /* 0x000328000c0e1b00 */
[----:B------:R-:W5:Y:S01]  /*0eb0*/  @!P1 LDG.E.EF.64 R20, desc[UR6][R12.64+0x1000] ;  /* 0x001000060c149981 */ /* 0x000f62000c0e1b00 */
[----:B------:R-:W-:-:S06]  /*0ec0*/  CS2R R14, SRZ ;  /* 0x00000000000e7805 */ /* 0x000fcc000001ff00 */
[----:B------:R-:W5:Y:S01]  /*0ed0*/  @!P1 LDG.E.EF.64 R14, desc[UR6][R18.64+0x1000] ;  /* 0x00100006120e9981 */ /* 0x000f62000c0e1b00 */
[----:B--2---:R-:W-:Y:S02]  /*0ee0*/  HADD2.F32 R3, -RZ, R4.H1_H1 ;  /* 0x30000004ff037230 */ /* 0x004fe40000004100 */
[----:B0-----:R-:W-:Y:S02]  /*0ef0*/  HADD2.F32 R22, -RZ, R6.H1_H1 ;  /* 0x30000006ff167230 */ /* 0x001fe40000004100 */
[----:B------:R-:W-:-:S03]  /*0f00*/  HADD2.F32 R4, -RZ, R4.H0_H0 ;  /* 0x20000004ff047230 */ /* 0x000fc60000004100 */
[----:B------:R-:W-:Y:S01]  /*0f10*/  FADD R22, R3, R22 ;  /* 0x0000001603167221 */ /* 0x000fe20000000000 */
[----:B------:R-:W-:Y:S02]  /*0f20*/  HADD2.F32 R3, -RZ, R6.H0_H0 ;  /* 0x20000006ff037230 */ /* 0x000fe40000004100 */
[----:B-1----:R-:W-:Y:S02]  /*0f30*/  HADD2.F32 R9, -RZ, R5.H0_H0 ;  /* 0x20000005ff097230 */ /* 0x002fe40000004100 */
[----:B------:R-:W-:Y:S02]  /*0f40*/  HADD2.F32 R6, -RZ, R7.H0_H0 ;  /* 0x20000007ff067230 */ /* 0x000fe40000004100 */
[----:B------:R-:W-:Y:S01]  /*0f50*/  FADD R3, R4, R3 ;  /* 0x0000000304037221 */ /* 0x000fe20000000000 */
[----:B----4-:R-:W-:Y:S02]  /*0f60*/  HADD2.F32 R4, -RZ, R17.H0_H0 ;  /* 0x20000011ff047230 */ /* 0x010fe40000004100 */
[----:B------:R-:W-:Y:S01]  /*0f70*/  FADD R9, R9, R6 ;  /* 0x0000000609097221 */ /* 0x000fe20000000000 */
[----:B------:R-:W-:-:S02]  /*0f80*/  HADD2.F32 R8, -RZ, R5.H1_H1 ;  /* 0x30000005ff087230 */ /* 0x000fc40000004100 */
[----:B---3--:R-:W-:Y:S02]  /*0f90*/  HADD2.F32 R6, -RZ, R11.H0_H0 ;  /* 0x2000000bff067230 */ /* 0x008fe40000004100 */
[----:B------:R-:W-:Y:S01]  /*0fa0*/  FADD R9, R4, R9 ;  /* 0x0000000904097221 */ /* 0x000fe20000000000 */
[----:B------:R-:W-:Y:S02]  /*0fb0*/  HADD2.F32 R5, -RZ, R16.H1_H1 ;  /* 0x30000010ff057230 */ /* 0x000fe40000004100 */
[----:B------:R-:W-:Y:S02]  /*0fc0*/  HADD2.F32 R7, -RZ, R7.H1_H1 ;  /* 0x30000007ff077230 */ /* 0x000fe40000004100 */
[----:B------:R-:W-:Y:S02]  /*0fd0*/  HADD2.F32 R16, -RZ, R16.H0_H0 ;  /* 0x20000010ff107230 */ /* 0x000fe40000004100 */
[----:B-----5:R-:W-:Y:S02]  /*0fe0*/  HADD2.F32 R4, -RZ, R20.H1_H1 ;  /* 0x30000014ff047230 */ /* 0x020fe40000004100 */
[----:B------:R-:W-:Y:S01]  /*0ff0*/  FMUL R13, R6, R9 ;  /* 0x00000009060d7220 */ /* 0x000fe20000400000 */
[----:B------:R-:W-:-:S02]  /*1000*/  HADD2.F32 R20, -RZ, R20.H0_H0 ;  /* 0x20000014ff147230 */ /* 0x000fc40000004100 */
[----:B------:R-:W-:Y:S01]  /*1010*/  FADD R8, R8, R7 ;  /* 0x0000000708087221 */ /* 0x000fe20000000000 */
[----:B------:R-:W-:Y:S02]  /*1020*/  HADD2.F32 R17, -RZ, R17.H1_H1 ;  /* 0x30000011ff117230 */ /* 0x000fe40000004100 */
[----:B------:R-:W-:Y:S01]  /*1030*/  FADD R16, R16, R3 ;  /* 0x0000000310107221 */ /* 0x000fe20000000000 */
[----:B------:R-:W-:Y:S02]  /*1040*/  HADD2.F32 R6, -RZ, R21.H0_H0 ;  /* 0x20000015ff067230 */ /* 0x000fe40000004100 */
[----:B------:R-:W-:Y:S02]  /*1050*/  HADD2.F32 R21, -RZ, R21.H1_H1 ;  /* 0x30000015ff157230 */ /* 0x000fe40000004100 */
[----:B------:R-:W-:Y:S01]  /*1060*/  FADD R9, R20, R20 ;  /* 0x0000001414097221 */ /* 0x000fe20000000000 */
[----:B------:R-:W-:Y:S02]  /*1070*/  HADD2.F32 R3, -RZ, R10.H0_H0 ;  /* 0x2000000aff037230 */ /* 0x000fe40000004100 */
[----:B------:R-:W-:Y:S01]  /*1080*/  FADD R5, R5, R22 ;  /* 0x0000001605057221 */ /* 0x000fe20000000000 */
[----:B------:R-:W-:-:S02]  /*1090*/  HADD2.F32 R10, -RZ, R10.H1_H1 ;  /* 0x3000000aff0a7230 */ /* 0x000fc40000004100 */
[----:B------:R-:W-:Y:S01]  /*10a0*/  FADD R8, R17, R8 ;  /* 0x0000000811087221 */ /* 0x000fe20000000000 */
[----:B------:R-:W-:Y:S02]  /*10b0*/  HADD2.F32 R11, -RZ, R11.H1_H1 ;  /* 0x3000000bff0b7230 */ /* 0x000fe40000004100 */
[----:B------:R-:W-:Y:S01]  /*10c0*/  FADD R7, R4, R4 ;  /* 0x0000000404077221 */ /* 0x000fe20000000000 */
[----:B------:R-:W-:Y:S01]  /*10d0*/  FADD R17, R6, R6 ;  /* 0x0000000606117221 */ /* 0x000fe20000000000 */
[----:B------:R-:W-:Y:S01]  /*10e0*/  FADD R21, R21, R21 ;  /* 0x0000001515157221 */ /* 0x000fe20000000000 */
[----:B------:R-:W-:Y:S01]  /*10f0*/  FMUL R3, R3, R16 ;  /* 0x0000001003037220 */ /* 0x000fe20000400000 */
[----:B------:R-:W-:Y:S01]  /*1100*/  FMUL R4, R2, R9 ;  /* 0x0000000902047220 */ /* 0x000fe20000400000 */
[----:B------:R-:W-:Y:S01]  /*1110*/  FMUL R5, R10, R5 ;  /* 0x000000050a057220 */ /* 0x000fe20000400000 */
[----:B------:R-:W-:Y:S01]  /*1120*/  FMUL R11, R11, R8 ;  /* 0x000000080b0b7220 */ /* 0x000fe20000400000 */
[C---:B------:R-:W-:Y:S01]  /*1130*/  FMUL R6, R2.reuse, R7 ;  /* 0x0000000702067220 */ /* 0x040fe20000400000 */
[C---:B------:R-:W-:Y:S01]  /*1140*/  FMUL R8, R2.reuse, R17 ;  /* 0x0000001102087220 */ /* 0x040fe20000400000 */
[----:B------:R-:W-:Y:S01]  /*1150*/  FMUL R10, R2, R21 ;  /* 0x00000015020a7220 */ /* 0x000fe20000400000 */
[----:B------:R-:W-:Y:S01]  /*1160*/  FFMA R3, R3, R0, R4 ;  /* 0x0000000003037223 */ /* 0x000fe20000000004 */
[----:B------:R-:W-:-:S02]  /*1170*/  HADD2.F32 R2, -RZ, R14.H0_H0 ;  /* 0x2000000eff027230 */ /* 0x000fc40000004100 */
[----:B------:R-:W-:Y:S02]  /*1180*/  HADD2.F32 R4, -RZ, R15.H0_H0 ;  /* 0x2000000fff047230 */ /* 0x000fe40000004100 */
[-C--:B------:R-:W-:Y:S01]  /*1190*/  FFMA R5, R5, R0.reuse, R6 ;  /* 0x0000000005057223 */ /* 0x080fe20000000006 */
[----:B------:R-:W-:Y:S02]  /*11a0*/  HADD2.F32 R14, -RZ, R14.H1_H1 ;  /* 0x3000000eff0e7230 */ /* 0x000fe40000004100 */
[-C--:B------:R-:W-:Y:S01]  /*11b0*/  FFMA R13, R13, R0.reuse, R8 ;  /* 0x000000000d0d7223 */ /* 0x080fe20000000008 */
[----:B------:R-:W-:Y:S02]  /*11c0*/  HADD2.F32 R15, -RZ, R15.H1_H1 ;  /* 0x3000000fff0f7230 */ /* 0x000fe40000004100 */
[----:B------:R-:W-:Y:S01]  /*11d0*/  FFMA R10, R11, R0, R10 ;  /* 0x000000000b0a7223 */ /* 0x000fe2000000000a */
[----:B------:R-:W-:Y:S01]  /*11e0*/  FADD R2, R2, R3 ;  /* 0x0000000302027221 */ /* 0x000fe20000000000 */
[----:B------:R-:W-:Y:S01]  /*11f0*/  FADD R5, R14, R5 ;  /* 0x000000050e057221 */ /* 0x000fe20000000000 */
[----:B------:R-:W-:Y:S01]  /*1200*/  FADD R4, R4, R13 ;  /* 0x0000000d04047221 */ /* 0x000fe20000000000 */
[----:B------:R-:W-:-:S03]  /*1210*/  FADD R15, R15, R10 ;  /* 0x0000000a0f0f7221 */ /* 0x000fc60000000000 */
[----:B------:R-:W-:Y:S02]  /*1220*/  F2FP.F16.F32.PACK_AB R2, R5, R2 ;  /* 0x000000020502723e */ /* 0x000fe400000000ff */
[----:B------:R-:W-:Y:S01]  /*1230*/  F2FP.F16.F32.PACK_AB R3, R15, R4 ;  /* 0x000000040f03723e */ /* 0x000fe200000000ff */
[----:B------:R-:W-:Y:S06]  /*1240*/  @P1 EXIT ;  /* 0x000000000000194d */ /* 0x000fec0003800000 */
[----:B------:R-:W-:Y:S01]  /*1250*/  STG.E.64 desc[UR6][R18.64+0x1000], R2 ;  /* 0x0010000212007986 */ /* 0x000fe2000c101b06 */
[----:B------:R-:W-:Y:S05]  /*1260*/  EXIT ;  /* 0x000000000000794d */ /* 0x000fea0003800000 */
.L_x_0:
[----:B------:R-:W-:-:S00]  /*1270*/  BRA `(.L_x_0) ;  /* 0xfffffffc00fc7947 */ /* 0x000fc0000383ffff */
[----:B------:R-:W-:-:S00]  /*1280*/  NOP ;  /* 0x0000000000007918 */ /* 0x000fc00000000000 */
[----:B------:R-:W-:-:S00]  /*1290*/  NOP ;  /* 0x0000000000007918 */ /* 0x000fc00000000000 */
[----:B------:R-:W-:-:S00]  /*12a0*/  NOP ;  /* 0x0000000000007918 */ /* 0x000fc00000000000 */
[----:B------:R-:W-:-:S00]  /*12b0*/  NOP ;  /* 0x0000000000007918 */ /* 0x000fc00000000000 */
[----:B------:R-:W-:-:S00]  /*12c0*/  NOP ;  /* 0x0000000000007918 */ /* 0x000fc00000000000 */
[----:B------:R-:W-:-:S00]  /*12d0*/  NOP ;  /* 0x0000000000007918 */ /* 0x000fc00000000000 */
[----:B------:R-:W-:-:S00]  /*12e0*/  NOP ;  /* 0x0000000000007918 */ /* 0x000fc00000000000 */
[----:B------:R-:W-:-:S00]  /*12f0*/  NOP ;  /* 0x0000000000007918 */ /* 0x000fc00000000000 */
.L_x_1:


//--------------------- .nv.shared.triton_red_fused__to_copy_add_div_mul_pow_sum_10 --------------------------
	.section	.nv.shared.triton_red_fused__to_copy_add_div_mul_pow_sum_10,"aw",@nobits
	.sectionflags	@""
	.align	16
	.zero		1024


//--------------------- .nv.constant0.triton_red_fused__to_copy_add_div_mul_pow_sum_10 --------------------------
	.section	.nv.constant0.triton_red_fused__to_copy_add_div_mul_pow_sum_10,"a",@progbits
	.sectionflags	@""
	.align	4
.nv.constant0.triton_red_fused__to_copy_add_div_mul_pow_sum_10:
	.zero		600
